//
// Generated by NVIDIA NVVM Compiler
//
// Compiler Build ID: CL-36424714
// Cuda compilation tools, release 13.0, V13.0.88
// Based on NVVM 20.0.0
//

.version 9.0
.target sm_100
.address_size 64

	// .globl	_Z29unique_grid_id_calculation_2dPi
.extern .func  (.param .b32 func_retval0) vprintf
(
	.param .b64 vprintf_param_0,
	.param .b64 vprintf_param_1
)
;
.global .align 1 .b8 $str[76] = {98, 108, 111, 99, 107, 73, 100, 120, 46, 120, 58, 32, 37, 100, 44, 32, 98, 108, 111, 99, 107, 73, 100, 120, 46, 121, 58, 32, 37, 100, 44, 32, 116, 104, 114, 101, 97, 100, 73, 100, 120, 46, 120, 58, 32, 37, 100, 44, 32, 103, 114, 105, 100, 32, 73, 68, 58, 32, 37, 100, 44, 32, 45, 32, 100, 97, 116, 97, 32, 58, 32, 37, 100, 32, 10};

.visible .entry _Z29unique_grid_id_calculation_2dPi(
	.param .u64 .ptr .align 1 _Z29unique_grid_id_calculation_2dPi_param_0
)
{
	.local .align 8 .b8 	__local_depot0[24];
	.reg .b64 	%SP;
	.reg .b64 	%SPL;
	.reg .b32 	%r<11>;
	.reg .b64 	%rd<9>;

	mov.u64 	%SPL, __local_depot0;
	cvta.local.u64 	%SP, %SPL;
	ld.param.u64 	%rd1, [_Z29unique_grid_id_calculation_2dPi_param_0];
	cvta.to.global.u64 	%rd2, %rd1;
	add.u64 	%rd3, %SP, 0;
	add.u64 	%rd4, %SPL, 0;
	mov.u32 	%r1, %tid.x;
	mov.u32 	%r2, %ctaid.x;
	mov.u32 	%r3, %ntid.x;
	mov.u32 	%r4, %nctaid.x;
	mov.u32 	%r5, %ctaid.y;
	mad.lo.s32 	%r6, %r5, %r4, %r2;
	mad.lo.s32 	%r7, %r6, %r3, %r1;
	mul.wide.s32 	%rd5, %r7, 4;
	add.s64 	%rd6, %rd2, %rd5;
	ld.global.u32 	%r8, [%rd6];
	st.local.v2.u32 	[%rd4], {%r2, %r5};
	st.local.v2.u32 	[%rd4+8], {%r1, %r7};
	st.local.u32 	[%rd4+16], %r8;
	mov.u64 	%rd7, $str;
	cvta.global.u64 	%rd8, %rd7;
	{ // callseq 0, 0
	.param .b64 param0;
	st.param.b64 	[param0], %rd8;
	.param .b64 param1;
	st.param.b64 	[param1], %rd3;
	.param .b32 retval0;
	call.uni (retval0), 
	vprintf, 
	(
	param0, 
	param1
	);
	ld.param.b32 	%r9, [retval0];
	} // callseq 0
	ret;

}


// ===== COMPILED SASS (sm_100) =====

	.target	sm_100

	.elftype	@"ET_EXEC"


//--------------------- .note.nv.tkinfo           --------------------------
	.section	.note.nv.tkinfo,"",@"SHT_NOTE"
	.sectionflags	@"SHF_NOTE_NV_TKINFO"
	.tkinfo
        /*0018*/ 	.word	0x00000002
        /*0030*/ 	.string	""
        /*0030*/ 	.string	"ptxas"
        /*0030*/ 	.string	"Cuda compilation tools, release 13.0, V13.0.88"
        /*0030*/ 	.string	"Build cuda_13.0.r13.0/compiler.36424714_0"
        /*0030*/ 	.string	"-arch sm_100 -m 64 "



//--------------------- .note.nv.cuinfo           --------------------------
	.section	.note.nv.cuinfo,"",@"SHT_NOTE"
	.sectionflags	@"SHF_NOTE_NV_CUINFO"
        /*0018*/ 	.short	0x0002
        /*001a*/ 	.short	0x0064
        /*001c*/ 	.short	0x0082
	.zero		2


//--------------------- .nv.info                  --------------------------
	.section	.nv.info,"",@"SHT_CUDA_INFO"
	.align	4


	//----- nvinfo : EIATTR_REGCOUNT
	.align		4
        /*0000*/ 	.byte	0x04, 0x2f
        /*0002*/ 	.short	(.L_2 - .L_1)
	.align		4
.L_1:
        /*0004*/ 	.word	index@(_Z29unique_grid_id_calculation_2dPi)
        /*0008*/ 	.word	0x00000018


	//----- nvinfo : EIATTR_FRAME_SIZE
	.align		4
.L_2:
        /*000c*/ 	.byte	0x04, 0x11
        /*000e*/ 	.short	(.L_4 - .L_3)
	.align		4
.L_3:
        /*0010*/ 	.word	index@(_Z29unique_grid_id_calculation_2dPi)
        /*0014*/ 	.word	0x00000018


	//----- nvinfo : EIATTR_MIN_STACK_SIZE
	.align		4
.L_4:
        /*0018*/ 	.byte	0x04, 0x12
        /*001a*/ 	.short	(.L_6 - .L_5)
	.align		4
.L_5:
        /*001c*/ 	.word	index@(_Z29unique_grid_id_calculation_2dPi)
        /*0020*/ 	.word	0x00000018
.L_6:


//--------------------- .nv.compat                --------------------------
	.section	.nv.compat,"",@"SHT_CUDA_COMPAT_INFO"
	.align	4
        /*0000*/ 	.byte	0x02, 0x09, 0x00, 0x00, 0x02, 0x02, 0x01, 0x00, 0x02, 0x05, 0x05, 0x00, 0x03, 0x07, 0x01, 0x01
        /*0010*/ 	.byte	0x02, 0x03, 0x00, 0x00, 0x02, 0x06, 0x01, 0x00, 0x04, 0x0b, 0x08, 0x00, 0x09, 0x00, 0x00, 0x00
        /*0020*/ 	.byte	0x00, 0x00, 0x00, 0x00


//--------------------- .nv.info._Z29unique_grid_id_calculation_2dPi --------------------------
	.section	.nv.info._Z29unique_grid_id_calculation_2dPi,"",@"SHT_CUDA_INFO"
	.sectionflags	@""
	.align	4


	//----- nvinfo : EIATTR_CUDA_API_VERSION
	.align		4
        /*0000*/ 	.byte	0x04, 0x37
        /*0002*/ 	.short	(.L_8 - .L_7)
.L_7:
        /*0004*/ 	.word	0x00000082


	//----- nvinfo : EIATTR_KPARAM_INFO
	.align		4
.L_8:
        /*0008*/ 	.byte	0x04, 0x17
        /*000a*/ 	.short	(.L_10 - .L_9)
.L_9:
        /*000c*/ 	.word	0x00000000
        /*0010*/ 	.short	0x0000
        /*0012*/ 	.short	0x0000
        /*0014*/ 	.byte	0x00, 0xf5, 0x21, 0x00


	//----- nvinfo : EIATTR_SPARSE_MMA_MASK
	.align		4
.L_10:
        /*0018*/ 	.byte	0x03, 0x50
        /*001a*/ 	.short	0x0000


	//----- nvinfo : EIATTR_MAXREG_COUNT
	.align		4
        /*001c*/ 	.byte	0x03, 0x1b
        /*001e*/ 	.short	0x00ff


	//----- nvinfo : EIATTR_EXTERNS
	.align		4
        /*0020*/ 	.byte	0x04, 0x0f
        /*0022*/ 	.short	(.L_12 - .L_11)


	//   ....[0]....
	.align		4
.L_11:
        /*0024*/ 	.word	index@(vprintf)


	//----- nvinfo : EIATTR_MERCURY_ISA_VERSION
	.align		4
.L_12:
        /*0028*/ 	.byte	0x03, 0x5f
        /*002a*/ 	.short	0x0101


	//----- nvinfo : EIATTR_VRC_CTA_INIT_COUNT
	.align		4
        /*002c*/ 	.byte	0x02, 0x4a
	.zero		1
	.zero		1


	//----- nvinfo : EIATTR_SYSCALL_OFFSETS
	.align		4
        /*0030*/ 	.byte	0x04, 0x46
        /*0032*/ 	.short	(.L_14 - .L_13)


	//   ....[0]....
.L_13:
        /*0034*/ 	.word	0x000001a0


	//----- nvinfo : EIATTR_EXIT_INSTR_OFFSETS
	.align		4
.L_14:
        /*0038*/ 	.byte	0x04, 0x1c
        /*003a*/ 	.short	(.L_16 - .L_15)


	//   ....[0]....
.L_15:
        /*003c*/ 	.word	0x000001b0


	//----- nvinfo : EIATTR_CBANK_PARAM_SIZE
	.align		4
.L_16:
        /*0040*/ 	.byte	0x03, 0x19
        /*0042*/ 	.short	0x0008


	//----- nvinfo : EIATTR_PARAM_CBANK
	.align		4
        /*0044*/ 	.byte	0x04, 0x0a
        /*0046*/ 	.short	(.L_18 - .L_17)
	.align		4
.L_17:
        /*0048*/ 	.word	index@(.nv.constant0._Z29unique_grid_id_calculation_2dPi)
        /*004c*/ 	.short	0x0380
        /*004e*/ 	.short	0x0008


	//----- nvinfo : EIATTR_SW_WAR
	.align		4
.L_18:
        /*0050*/ 	.byte	0x04, 0x36
        /*0052*/ 	.short	(.L_20 - .L_19)
.L_19:
        /*0054*/ 	.word	0x00000008
.L_20:


//--------------------- .nv.callgraph             --------------------------
	.section	.nv.callgraph,"",@"SHT_CUDA_CALLGRAPH"
	.align	4
	.sectionentsize	8
	.align		4
        /*0000*/ 	.word	0x00000000
	.align		4
        /*0004*/ 	.word	0xffffffff
	.align		4
        /*0008*/ 	.word	index@(_Z29unique_grid_id_calculation_2dPi)
	.align		4
        /*000c*/ 	.word	index@(vprintf)
	.align		4
        /*0010*/ 	.word	0x00000000
	.align		4
        /*0014*/ 	.word	0xfffffffe
	.align		4
        /*0018*/ 	.word	0x00000000
	.align		4
        /*001c*/ 	.word	0xfffffffd
	.align		4
        /*0020*/ 	.word	0x00000000
	.align		4
        /*0024*/ 	.word	0xfffffffc


//--------------------- .nv.constant4             --------------------------
	.section	.nv.constant4,"a",@progbits
	.align	8
	.align		8
.nv.constant4:
        /*0000*/ 	.dword	vprintf
	.align		8
        /*0008*/ 	.dword	$str


//--------------------- .text._Z29unique_grid_id_calculation_2dPi --------------------------
	.section	.text._Z29unique_grid_id_calculation_2dPi,"ax",@progbits
	.align	128
        .global         _Z29unique_grid_id_calculation_2dPi
        .type           _Z29unique_grid_id_calculation_2dPi,@function
        .size           _Z29unique_grid_id_calculation_2dPi,(.L_x_2 - _Z29unique_grid_id_calculation_2dPi)
        .other          _Z29unique_grid_id_calculation_2dPi,@"STO_CUDA_ENTRY STV_DEFAULT"
_Z29unique_grid_id_calculation_2dPi:
.text._Z29unique_grid_id_calculation_2dPi:
[----:B------:R-:W0:Y:S01]  /*0000*/  LDC R1, c[0x0][0x37c] ;  /* 0x0000df00ff017b82 */ /* 0x000e220000000800 */
[----:B------:R-:W1:Y:S01]  /*0010*/  S2R R12, SR_CTAID.X ;  /* 0x00000000000c7919 */ /* 0x000e620000002500 */
[----:B------:R-:W2:Y:S06]  /*0020*/  LDCU UR6, c[0x0][0x2fc] ;  /* 0x00005f80ff0677ac */ /* 0x000eac0008000800 */
[----:B------:R-:W3:Y:S01]  /*0030*/  LDC.64 R2, c[0x0][0x380] ;  /* 0x0000e000ff027b82 */ /* 0x000ee20000000a00 */
[----:B0-----:R-:W-:Y:S01]  /*0040*/  VIADD R1, R1, 0xffffffe8 ;  /* 0xffffffe801017836 */ /* 0x001fe20000000000 */
[----:B------:R-:W1:Y:S01]  /*0050*/  S2R R13, SR_CTAID.Y ;  /* 0x00000000000d7919 */ /* 0x000e620000002600 */
[----:B------:R-:W0:Y:S01]  /*0060*/  LDCU UR7, c[0x0][0x360] ;  /* 0x00006c00ff0777ac */ /* 0x000e220008000800 */
[----:B------:R-:W0:Y:S01]  /*0070*/  S2R R10, SR_TID.X ;  /* 0x00000000000a7919 */ /* 0x000e220000002100 */
[----:B------:R-:W1:Y:S01]  /*0080*/  LDCU UR8, c[0x0][0x370] ;  /* 0x00006e00ff0877ac */ /* 0x000e620008000800 */
[----:B------:R-:W4:Y:S01]  /*0090*/  LDCU.64 UR4, c[0x0][0x358] ;  /* 0x00006b00ff0477ac */ /* 0x000f220008000a00 */
[----:B-1----:R-:W-:Y:S01]  /*00a0*/  IMAD R11, R13, UR8, R12 ;  /* 0x000000080d0b7c24 */ /* 0x002fe2000f8e020c */
[----:B------:R-:W-:Y:S01]  /*00b0*/  MOV R0, 0x0 ;  /* 0x0000000000007802 */ /* 0x000fe20000000f00 */
[----:B------:R1:W-:Y:S01]  /*00c0*/  STL.64 [R1], R12 ;  /* 0x0000000c01007387 */ /* 0x0003e20000100a00 */
[----:B------:R-:W5:Y:S01]  /*00d0*/  LDCU.64 UR8, c[0x4][0x8] ;  /* 0x01000100ff0877ac */ /* 0x000f620008000a00 */
[----:B0-----:R-:W-:-:S04]  /*00e0*/  IMAD R11, R11, UR7, R10 ;  /* 0x000000070b0b7c24 */ /* 0x001fc8000f8e020a */
[----:B---3--:R-:W-:-:S06]  /*00f0*/  IMAD.WIDE R2, R11, 0x4, R2 ;  /* 0x000000040b027825 */ /* 0x008fcc00078e0202 */
[----:B----4-:R-:W3:Y:S01]  /*0100*/  LDG.E R2, desc[UR4][R2.64] ;  /* 0x0000000402027981 */ /* 0x010ee2000c1e1900 */
[----:B------:R-:W0:Y:S01]  /*0110*/  LDCU UR4, c[0x0][0x2f8] ;  /* 0x00005f00ff0477ac */ /* 0x000e220008000800 */
[----:B------:R1:W4:Y:S02]  /*0120*/  LDC.64 R8, c[0x4][R0] ;  /* 0x0100000000087b82 */ /* 0x0003240000000a00 */
[----:B------:R1:W-:Y:S01]  /*0130*/  STL.64 [R1+0x8], R10 ;  /* 0x0000080a01007387 */ /* 0x0003e20000100a00 */
[----:B-----5:R-:W-:Y:S01]  /*0140*/  IMAD.U32 R4, RZ, RZ, UR8 ;  /* 0x00000008ff047e24 */ /* 0x020fe2000f8e00ff */
[----:B------:R-:W-:Y:S02]  /*0150*/  MOV R5, UR9 ;  /* 0x0000000900057c02 */ /* 0x000fe40008000f00 */
[----:B0-----:R-:W-:-:S04]  /*0160*/  IADD3 R6, P0, PT, R1, UR4, RZ ;  /* 0x0000000401067c10 */ /* 0x001fc8000ff1e0ff */
[----:B--2---:R-:W-:Y:S01]  /*0170*/  IADD3.X R7, PT, PT, RZ, UR6, RZ, P0, !PT ;  /* 0x00000006ff077c10 */ /* 0x004fe200087fe4ff */
[----:B---34-:R1:W-:Y:S08]  /*0180*/  STL [R1+0x10], R2 ;  /* 0x0000100201007387 */ /* 0x0183f00000100800 */
[----:B------:R-:W-:-:S07]  /*0190*/  LEPC R20, `(.L_x_0) ;  /* 0x000000001014794e */ /* 0x000fce0000000000 */
[----:B-1----:R-:W-:Y:S05]  /*01a0*/  CALL.ABS.NOINC R8 ;  /* 0x0000000008007343 */ /* 0x002fea0003c00000 */
.L_x_0:
[----:B------:R-:W-:Y:S05]  /*01b0*/  EXIT ;  /* 0x000000000000794d */ /* 0x000fea0003800000 */
.L_x_1:
[----:B------:R-:W-:-:S00]  /*01c0*/  BRA `(.L_x_1) ;  /* 0xfffffffc00fc7947 */ /* 0x000fc0000383ffff */
[----:B------:R-:W-:-:S00]  /*01d0*/  NOP ;  /* 0x0000000000007918 */ /* 0x000fc00000000000 */
        /* <DEDUP_REMOVED lines=10> */
.L_x_2:


//--------------------- .nv.global.init           --------------------------
	.section	.nv.global.init,"aw",@progbits
.nv.global.init:
	.type		$str,@object
	.size		$str,(.L_0 - $str)
$str:
        /*0000*/ 	.byte	0x62, 0x6c, 0x6f, 0x63, 0x6b, 0x49, 0x64, 0x78, 0x2e, 0x78, 0x3a, 0x20, 0x25, 0x64, 0x2c, 0x20
        /*0010*/ 	.byte	0x62, 0x6c, 0x6f, 0x63, 0x6b, 0x49, 0x64, 0x78, 0x2e, 0x79, 0x3a, 0x20, 0x25, 0x64, 0x2c, 0x20
        /*0020*/ 	.byte	0x74, 0x68, 0x72, 0x65, 0x61, 0x64, 0x49, 0x64, 0x78, 0x2e, 0x78, 0x3a, 0x20, 0x25, 0x64, 0x2c
        /*0030*/ 	.byte	0x20, 0x67, 0x72, 0x69, 0x64, 0x20, 0x49, 0x44, 0x3a, 0x20, 0x25, 0x64, 0x2c, 0x20, 0x2d, 0x20
        /*0040*/ 	.byte	0x64, 0x61, 0x74, 0x61, 0x20, 0x3a, 0x20, 0x25, 0x64, 0x20, 0x0a, 0x00
.L_0:


//--------------------- .nv.shared.reserved.0     --------------------------
	.section	.nv.shared.reserved.0,"aw",@nobits
	.weak		__nv_reservedSMEM_offset_0_alias
	.size		__nv_reservedSMEM_offset_0_alias, 0, 64
	.other		__nv_reservedSMEM_offset_0_alias,@"STO_CUDA_RESERVED_SHARED STV_DEFAULT"
__nv_reservedSMEM_offset_0_alias:
	.zero		0
	.zero		64


//--------------------- .nv.constant0._Z29unique_grid_id_calculation_2dPi --------------------------
	.section	.nv.constant0._Z29unique_grid_id_calculation_2dPi,"a",@progbits
	.sectionflags	@""
	.align	4
.nv.constant0._Z29unique_grid_id_calculation_2dPi:
	.zero		904


//--------------------- SYMBOLS --------------------------

	.type		.nv.reservedSmem.offset0,@object
	.size		.nv.reservedSmem.offset0,0x4
	.type		vprintf,@function
